	.headerflags	@"EF_CUDA_TEXMODE_UNIFIED EF_CUDA_64BIT_ADDRESS EF_CUDA_ACCELERATORS EF_CUDA_SM90 EF_CUDA_VIRTUAL_SM(EF_CUDA_SM90)"
	.elftype	@"ET_EXEC"


//--------------------- .nv.info                  --------------------------
	.section	.nv.info,"",@"SHT_CUDA_INFO"
	.align	4


	//----- nvinfo : EIATTR_REGCOUNT
	.align		4
        /*0000*/ 	.byte	0x04, 0x2f
        /*0002*/ 	.short	(.L_1 - .L_0)
	.align		4
.L_0:
        /*0004*/ 	.word	index@(triton_per_fused_mv_0)
        /*0008*/ 	.word	0x00000012


	//----- nvinfo : EIATTR_MIN_STACK_SIZE
	.align		4
.L_1:
        /*000c*/ 	.byte	0x04, 0x12
        /*000e*/ 	.short	(.L_3 - .L_2)
	.align		4
.L_2:
        /*0010*/ 	.word	index@(triton_per_fused_mv_0)
        /*0014*/ 	.word	0x00000000


	//----- nvinfo : EIATTR_FRAME_SIZE
	.align		4
.L_3:
        /*0018*/ 	.byte	0x04, 0x11
        /*001a*/ 	.short	(.L_5 - .L_4)
	.align		4
.L_4:
        /*001c*/ 	.word	index@(triton_per_fused_mv_0)
        /*0020*/ 	.word	0x00000000


	//----- nvinfo : EIATTR_MIN_STACK_SIZE
	.align		4
.L_5:
        /*0024*/ 	.byte	0x04, 0x12
        /*0026*/ 	.short	(.L_7 - .L_6)
	.align		4
.L_6:
        /*0028*/ 	.word	index@(triton_per_fused_mv_0)
        /*002c*/ 	.word	0x00000000
.L_7:


//--------------------- .nv.info.triton_per_fused_mv_0 --------------------------
	.section	.nv.info.triton_per_fused_mv_0,"",@"SHT_CUDA_INFO"
	.sectionflags	@""
	.align	4


	//----- nvinfo : EIATTR_CUDA_API_VERSION
	.align		4
        /*0000*/ 	.byte	0x04, 0x37
        /*0002*/ 	.short	(.L_9 - .L_8)
.L_8:
        /*0004*/ 	.word	0x0000007c


	//----- nvinfo : EIATTR_KPARAM_INFO
	.align		4
.L_9:
        /*0008*/ 	.byte	0x04, 0x17
        /*000a*/ 	.short	(.L_11 - .L_10)
.L_10:
        /*000c*/ 	.word	0x00000000
        /*0010*/ 	.short	0x0004
        /*0012*/ 	.short	0x001c
        /*0014*/ 	.byte	0x00, 0xf0, 0x11, 0x00


	//----- nvinfo : EIATTR_KPARAM_INFO
	.align		4
.L_11:
        /*0018*/ 	.byte	0x04, 0x17
        /*001a*/ 	.short	(.L_13 - .L_12)
.L_12:
        /*001c*/ 	.word	0x00000000
        /*0020*/ 	.short	0x0003
        /*0022*/ 	.short	0x0018
        /*0024*/ 	.byte	0x00, 0xf0, 0x11, 0x00


	//----- nvinfo : EIATTR_KPARAM_INFO
	.align		4
.L_13:
        /*0028*/ 	.byte	0x04, 0x17
        /*002a*/ 	.short	(.L_15 - .L_14)
.L_14:
        /*002c*/ 	.word	0x00000000
        /*0030*/ 	.short	0x0002
        /*0032*/ 	.short	0x0010
        /*0034*/ 	.byte	0x00, 0xf4, 0x21, 0x00


	//----- nvinfo : EIATTR_KPARAM_INFO
	.align		4
.L_15:
        /*0038*/ 	.byte	0x04, 0x17
        /*003a*/ 	.short	(.L_17 - .L_16)
.L_16:
        /*003c*/ 	.word	0x00000000
        /*0040*/ 	.short	0x0001
        /*0042*/ 	.short	0x0008
        /*0044*/ 	.byte	0x00, 0xf4, 0x21, 0x00


	//----- nvinfo : EIATTR_KPARAM_INFO
	.align		4
.L_17:
        /*0048*/ 	.byte	0x04, 0x17
        /*004a*/ 	.short	(.L_19 - .L_18)
.L_18:
        /*004c*/ 	.word	0x00000000
        /*0050*/ 	.short	0x0000
        /*0052*/ 	.short	0x0000
        /*0054*/ 	.byte	0x00, 0xf4, 0x21, 0x00


	//----- nvinfo : EIATTR_SPARSE_MMA_MASK
	.align		4
.L_19:
        /*0058*/ 	.byte	0x03, 0x50
        /*005a*/ 	.short	0x0000


	//----- nvinfo : EIATTR_MAXREG_COUNT
	.align		4
        /*005c*/ 	.byte	0x03, 0x1b
        /*005e*/ 	.short	0x00ff


	//----- nvinfo : EIATTR_COOP_GROUP_MASK_REGIDS
	.align		4
        /*0060*/ 	.byte	0x04, 0x29
        /*0062*/ 	.short	(.L_21 - .L_20)


	//   ....[0]....
.L_20:
        /*0064*/ 	.word	0xffffffff


	//   ....[1]....
        /*0068*/ 	.word	0xffffffff


	//   ....[2]....
        /*006c*/ 	.word	0xffffffff


	//   ....[3]....
        /*0070*/ 	.word	0xffffffff


	//   ....[4]....
        /*0074*/ 	.word	0xffffffff


	//   ....[5]....
        /*0078*/ 	.word	0xffffffff


	//   ....[6]....
        /*007c*/ 	.word	0xffffffff


	//   ....[7]....
        /*0080*/ 	.word	0xffffffff


	//----- nvinfo : EIATTR_COOP_GROUP_INSTR_OFFSETS
	.align		4
.L_21:
        /*0084*/ 	.byte	0x04, 0x28
        /*0086*/ 	.short	(.L_23 - .L_22)


	//   ....[0]....
.L_22:
        /*0088*/ 	.word	0x00000240


	//   ....[1]....
        /*008c*/ 	.word	0x00000250


	//   ....[2]....
        /*0090*/ 	.word	0x00000280


	//   ....[3]....
        /*0094*/ 	.word	0x00000290


	//   ....[4]....
        /*0098*/ 	.word	0x000002c0


	//   ....[5]....
        /*009c*/ 	.word	0x000002d0


	//   ....[6]....
        /*00a0*/ 	.word	0x00000300


	//   ....[7]....
        /*00a4*/ 	.word	0x00000310


	//----- nvinfo : EIATTR_EXIT_INSTR_OFFSETS
	.align		4
.L_23:
        /*00a8*/ 	.byte	0x04, 0x1c
        /*00aa*/ 	.short	(.L_25 - .L_24)


	//   ....[0]....
.L_24:
        /*00ac*/ 	.word	0x000003c0


	//   ....[1]....
        /*00b0*/ 	.word	0x00000410


	//----- nvinfo : EIATTR_REQNTID
	.align		4
.L_25:
        /*00b4*/ 	.byte	0x04, 0x10
        /*00b6*/ 	.short	(.L_27 - .L_26)
.L_26:
        /*00b8*/ 	.word	0x00000040
        /*00bc*/ 	.word	0x00000001
        /*00c0*/ 	.word	0x00000001


	//----- nvinfo : EIATTR_CBANK_PARAM_SIZE
	.align		4
.L_27:
        /*00c4*/ 	.byte	0x03, 0x19
        /*00c6*/ 	.short	0x0020


	//----- nvinfo : EIATTR_PARAM_CBANK
	.align		4
        /*00c8*/ 	.byte	0x04, 0x0a
        /*00ca*/ 	.short	(.L_29 - .L_28)
	.align		4
.L_28:
        /*00cc*/ 	.word	index@(.nv.constant0.triton_per_fused_mv_0)
        /*00d0*/ 	.short	0x0210
        /*00d2*/ 	.short	0x0020


	//----- nvinfo : EIATTR_SW_WAR
	.align		4
.L_29:
        /*00d4*/ 	.byte	0x04, 0x36
        /*00d6*/ 	.short	(.L_31 - .L_30)
.L_30:
        /*00d8*/ 	.word	0x00000008
.L_31:


//--------------------- .nv.callgraph             --------------------------
	.section	.nv.callgraph,"",@"SHT_CUDA_CALLGRAPH"
	.align	4
	.sectionentsize	8
	.align		4
        /*0000*/ 	.word	0x00000000
	.align		4
        /*0004*/ 	.word	0xffffffff
	.align		4
        /*0008*/ 	.word	0x00000000
	.align		4
        /*000c*/ 	.word	0xfffffffe
	.align		4
        /*0010*/ 	.word	0x00000000
	.align		4
        /*0014*/ 	.word	0xfffffffd
	.align		4
        /*0018*/ 	.word	0x00000000
	.align		4
        /*001c*/ 	.word	0xfffffffc


//--------------------- .text.triton_per_fused_mv_0 --------------------------
	.section	.text.triton_per_fused_mv_0,"ax",@progbits
	.sectionflags	@"SHF_BARRIERS=1"
	.align	128
        .global         triton_per_fused_mv_0
        .type           triton_per_fused_mv_0,@function
        .size           triton_per_fused_mv_0,(.L_x_1 - triton_per_fused_mv_0)
        .other          triton_per_fused_mv_0,@"STO_CUDA_ENTRY STV_DEFAULT"
triton_per_fused_mv_0:
.text.triton_per_fused_mv_0:
[----:B------:R-:W0:Y:S02]  /*0000*/  LDC R1, c[0x0][0x28] ;  /* 0x00000a00ff017b82 */ /* 0x000e240000000800 */
[----:B------:R-:W1:Y:S01]  /*0010*/  S2R R2, SR_TID.X ;  /* 0x0000000000027919 */ /* 0x000e620000002100 */
[----:B------:R-:W2:Y:S01]  /*0020*/  LDC.64 R8, c[0x0][0x218] ;  /* 0x00008600ff087b82 */ /* 0x000ea20000000a00 */
[----:B------:R-:W-:Y:S01]  /*0030*/  IMAD.MOV.U32 R12, RZ, RZ, RZ ;  /* 0x000000ffff0c7224 */ /* 0x000fe200078e00ff */
[----:B------:R-:W-:Y:S01]  /*0040*/  ULDC.64 UR6, c[0x0][0x208] ;  /* 0x0000820000067ab9 */ /* 0x000fe20000000a00 */
[----:B------:R-:W3:Y:S05]  /*0050*/  S2R R3, SR_CTAID.X ;  /* 0x0000000000037919 */ /* 0x000eea0000002500 */
[----:B------:R-:W4:Y:S01]  /*0060*/  LDC.64 R4, c[0x0][0x210] ;  /* 0x00008400ff047b82 */ /* 0x000f220000000a00 */
[----:B-1----:R-:W-:-:S02]  /*0070*/  SHF.R.U32.HI R0, RZ, 0x4, R2 ;  /* 0x00000004ff007819 */ /* 0x002fc40000011602 */
[----:B------:R-:W-:Y:S01]  /*0080*/  LOP3.LUT R11, R2, 0xf, RZ, 0xc0, !PT ;  /* 0x0000000f020b7812 */ /* 0x000fe200078ec0ff */
[----:B---3--:R-:W-:Y:S01]  /*0090*/  IMAD.SHL.U32 R3, R3, 0x8, RZ ;  /* 0x0000000803037824 */ /* 0x008fe200078e00ff */
[----:B------:R-:W-:Y:S02]  /*00a0*/  SGXT.U32 R0, R0, 0x2 ;  /* 0x000000020000781a */ /* 0x000fe40000000000 */
[C---:B------:R-:W-:Y:S01]  /*00b0*/  ISETP.NE.AND P0, PT, R11.reuse, 0xf, PT ;  /* 0x0000000f0b00780c */ /* 0x040fe20003f05270 */
[----:B--2---:R-:W-:Y:S01]  /*00c0*/  IMAD.WIDE.U32 R8, R11, 0x4, R8 ;  /* 0x000000040b087825 */ /* 0x004fe200078e0008 */
[----:B------:R-:W-:Y:S02]  /*00d0*/  LOP3.LUT R6, R3, R0, RZ, 0xfc, !PT ;  /* 0x0000000003067212 */ /* 0x000fe400078efcff */
[----:B------:R-:W-:Y:S02]  /*00e0*/  LOP3.LUT R7, R3, 0x4, R0, 0xfe, !PT ;  /* 0x0000000403077812 */ /* 0x000fe400078efe00 */
[C---:B------:R-:W-:Y:S01]  /*00f0*/  ISETP.LT.AND P1, PT, R6.reuse, 0x80, P0 ;  /* 0x000000800600780c */ /* 0x040fe20000721270 */
[--C-:B------:R-:W-:Y:S01]  /*0100*/  IMAD R13, R6, 0xf, R11.reuse ;  /* 0x0000000f060d7824 */ /* 0x100fe200078e020b */
[C---:B------:R-:W-:Y:S01]  /*0110*/  ISETP.LT.AND P2, PT, R7.reuse, 0x80, P0 ;  /* 0x000000800700780c */ /* 0x040fe20000741270 */
[----:B------:R-:W-:Y:S01]  /*0120*/  IMAD R15, R7, 0xf, R11 ;  /* 0x0000000f070f7824 */ /* 0x000fe200078e020b */
[----:B------:R-:W-:Y:S01]  /*0130*/  CS2R R10, SRZ ;  /* 0x00000000000a7805 */ /* 0x000fe2000001ff00 */
[----:B----4-:R-:W-:-:S02]  /*0140*/  IMAD.WIDE R6, R13, 0x4, R4 ;  /* 0x000000040d067825 */ /* 0x010fc400078e0204 */
[----:B------:R-:W2:Y:S02]  /*0150*/  @P0 LDG.E.EL R12, desc[UR6][R8.64] ;  /* 0x00000006080c0981 */ /* 0x000ea4000c2e1900 */
[----:B------:R-:W-:-:S04]  /*0160*/  IMAD.WIDE R4, R15, 0x4, R4 ;  /* 0x000000040f047825 */ /* 0x000fc800078e0204 */
[----:B------:R-:W3:Y:S04]  /*0170*/  @P1 LDG.E R10, desc[UR6][R6.64] ;  /* 0x00000006060a1981 */ /* 0x000ee8000c1e1900 */
[----:B------:R-:W4:Y:S01]  /*0180*/  @P2 LDG.E R11, desc[UR6][R4.64] ;  /* 0x00000006040b2981 */ /* 0x000f22000c1e1900 */
[----:B------:R-:W1:Y:S01]  /*0190*/  S2UR UR5, SR_CgaCtaId ;  /* 0x00000000000579c3 */ /* 0x000e620000008800 */
[----:B------:R-:W-:Y:S02]  /*01a0*/  UMOV UR4, 0x400 ;  /* 0x0000040000047882 */ /* 0x000fe40000000000 */
[----:B-1----:R-:W-:-:S06]  /*01b0*/  UPRMT UR4, UR5, 0x654, UR4 ;  /* 0x0000065405047896 */ /* 0x002fcc0008000004 */
[----:B------:R-:W-:Y:S02]  /*01c0*/  LEA R0, R0, UR4, 0x2 ;  /* 0x0000000400007c11 */ /* 0x000fe4000f8e10ff */
[----:B--2---:R-:W-:Y:S02]  /*01d0*/  SEL R12, R12, RZ, P0 ;  /* 0x000000ff0c0c7207 */ /* 0x004fe40000000000 */
[----:B---3--:R-:W-:Y:S02]  /*01e0*/  SEL R13, R10, RZ, P1 ;  /* 0x000000ff0a0d7207 */ /* 0x008fe40000800000 */
[----:B----4-:R-:W-:-:S03]  /*01f0*/  SEL R11, R11, RZ, P2 ;  /* 0x000000ff0b0b7207 */ /* 0x010fc60001000000 */
[-C--:B------:R-:W-:Y:S02]  /*0200*/  FMUL R10, R13, R12.reuse ;  /* 0x0000000c0d0a7220 */ /* 0x080fe40000400000 */
[----:B------:R-:W-:-:S03]  /*0210*/  FMUL R12, R11, R12 ;  /* 0x0000000c0b0c7220 */ /* 0x000fc60000400000 */
[----:B------:R-:W-:Y:S02]  /*0220*/  FSEL R10, R10, RZ, P1 ;  /* 0x000000ff0a0a7208 */ /* 0x000fe40000800000 */
[----:B------:R-:W-:-:S03]  /*0230*/  FSEL R12, R12, RZ, P2 ;  /* 0x000000ff0c0c7208 */ /* 0x000fc60001000000 */
[----:B------:R-:W1:Y:S04]  /*0240*/  SHFL.BFLY PT, R11, R10, 0x8, 0x1f ;  /* 0x0d001f000a0b7f89 */ /* 0x000e6800000e0000 */
[----:B------:R-:W2:Y:S01]  /*0250*/  SHFL.BFLY PT, R9, R12, 0x8, 0x1f ;  /* 0x0d001f000c097f89 */ /* 0x000ea200000e0000 */
[----:B-1----:R-:W-:Y:S01]  /*0260*/  FADD R11, R10, R11 ;  /* 0x0000000b0a0b7221 */ /* 0x002fe20000000000 */
[----:B--2---:R-:W-:-:S04]  /*0270*/  FADD R9, R12, R9 ;  /* 0x000000090c097221 */ /* 0x004fc80000000000 */
        /* <DEDUP_REMOVED lines=10> */
[----:B------:R-:W-:Y:S02]  /*0320*/  LOP3.LUT P0, RZ, R2, 0x38, RZ, 0xc0, !PT ;  /* 0x0000003802ff7812 */ /* 0x000fe4000780c0ff */
[----:B------:R-:W-:Y:S01]  /*0330*/  LOP3.LUT R5, R3, 0x7, R2, 0xf8, !PT ;  /* 0x0000000703057812 */ /* 0x000fe200078ef802 */
[----:B-1----:R-:W-:Y:S01]  /*0340*/  FADD R7, R6, R7 ;  /* 0x0000000706077221 */ /* 0x002fe20000000000 */
[----:B--2---:R-:W-:-:S04]  /*0350*/  FADD R13, R10, R13 ;  /* 0x0000000d0a0d7221 */ /* 0x004fc80000000000 */
[----:B------:R1:W-:Y:S04]  /*0360*/  STS [R0], R7 ;  /* 0x0000000700007388 */ /* 0x0003e80000000800 */
[----:B------:R1:W-:Y:S01]  /*0370*/  STS [R0+0x10], R13 ;  /* 0x0000100d00007388 */ /* 0x0003e20000000800 */
[----:B------:R-:W-:Y:S01]  /*0380*/  BAR.SYNC.DEFER_BLOCKING 0x0 ;  /* 0x0000000000007b1d */ /* 0x000fe20000010000 */
[----:B------:R-:W-:Y:S02]  /*0390*/  ISETP.LT.AND P0, PT, R5, 0x80, !P0 ;  /* 0x000000800500780c */ /* 0x000fe40004701270 */
[----:B------:R-:W-:-:S04]  /*03a0*/  LOP3.LUT R2, R2, 0x7, RZ, 0xc0, !PT ;  /* 0x0000000702027812 */ /* 0x000fc800078ec0ff */
[----:B------:R-:W-:-:S07]  /*03b0*/  LEA R4, R2, UR4, 0x2 ;  /* 0x0000000402047c11 */ /* 0x000fce000f8e10ff */
[----:B-1----:R-:W-:Y:S05]  /*03c0*/  @!P0 EXIT ;  /* 0x000000000000894d */ /* 0x002fea0003800000 */
[----:B------:R-:W0:Y:S01]  /*03d0*/  LDS R7, [R4] ;  /* 0x0000000004077984 */ /* 0x000e220000000800 */
[----:B------:R-:W1:Y:S02]  /*03e0*/  LDC.64 R2, c[0x0][0x220] ;  /* 0x00008800ff027b82 */ /* 0x000e640000000a00 */
[----:B-1----:R-:W-:-:S05]  /*03f0*/  IMAD.WIDE R2, R5, 0x4, R2 ;  /* 0x0000000405027825 */ /* 0x002fca00078e0202 */
[----:B0-----:R-:W-:Y:S01]  /*0400*/  STG.E desc[UR6][R2.64], R7 ;  /* 0x0000000702007986 */ /* 0x001fe2000c101906 */
[----:B------:R-:W-:Y:S05]  /*0410*/  EXIT ;  /* 0x000000000000794d */ /* 0x000fea0003800000 */
.L_x_0:
[----:B------:R-:W-:-:S00]  /*0420*/  BRA `(.L_x_0) ;  /* 0xfffffffc00fc7947 */ /* 0x000fc0000383ffff */
[----:B------:R-:W-:-:S00]  /*0430*/  NOP ;  /* 0x0000000000007918 */ /* 0x000fc00000000000 */
        /* <DEDUP_REMOVED lines=12> */
.L_x_1:


//--------------------- .nv.shared.triton_per_fused_mv_0 --------------------------
	.section	.nv.shared.triton_per_fused_mv_0,"aw",@nobits
	.sectionflags	@""
	.align	16
	.zero		1024


//--------------------- .nv.constant0.triton_per_fused_mv_0 --------------------------
	.section	.nv.constant0.triton_per_fused_mv_0,"a",@progbits
	.sectionflags	@""
	.align	4
.nv.constant0.triton_per_fused_mv_0:
	.zero		560
